//
// Generated by NVIDIA NVVM Compiler
//
// Compiler Build ID: CL-36424714
// Cuda compilation tools, release 13.0, V13.0.88
// Based on NVVM 20.0.0
//

.version 9.0
.target sm_100
.address_size 64

	// .globl	_Z19SumaColMatrizKerneliPfS_
// _ZZ19SumaColMatrizKerneliPfS_E3Nds has been demoted

.visible .entry _Z19SumaColMatrizKerneliPfS_(
	.param .u32 _Z19SumaColMatrizKerneliPfS__param_0,
	.param .u64 .ptr .align 1 _Z19SumaColMatrizKerneliPfS__param_1,
	.param .u64 .ptr .align 1 _Z19SumaColMatrizKerneliPfS__param_2
)
{
	.reg .pred 	%p<20>;
	.reg .b32 	%r<84>;
	.reg .b32 	%f<165>;
	.reg .b64 	%rd<16>;
	// demoted variable
	.shared .align 4 .b8 _ZZ19SumaColMatrizKerneliPfS_E3Nds[2048];
	ld.param.u32 	%r47, [_Z19SumaColMatrizKerneliPfS__param_0];
	ld.param.u64 	%rd4, [_Z19SumaColMatrizKerneliPfS__param_1];
	ld.param.u64 	%rd3, [_Z19SumaColMatrizKerneliPfS__param_2];
	cvta.to.global.u64 	%rd1, %rd4;
	mov.u32 	%r1, %ctaid.y;
	mul.lo.s32 	%r48, %r47, %r1;
	mov.u32 	%r2, %tid.x;
	mov.u32 	%r3, %ntid.x;
	div.u32 	%r4, %r47, %r3;
	mad.lo.s32 	%r71, %r4, %r2, %r48;
	add.s32 	%r49, %r71, %r4;
	setp.ge.s32 	%p1, %r71, %r49;
	mov.f32 	%f154, 0f00000000;
	@%p1 bra 	$L__BB0_13;
	add.s32 	%r50, %r4, -1;
	and.b32  	%r6, %r4, 15;
	setp.lt.u32 	%p2, %r50, 15;
	mov.f32 	%f154, 0f00000000;
	@%p2 bra 	$L__BB0_4;
	and.b32  	%r51, %r4, -16;
	neg.s32 	%r69, %r51;
	add.s64 	%rd2, %rd1, 32;
	mov.f32 	%f154, 0f00000000;
$L__BB0_3:
	.pragma "nounroll";
	mul.wide.s32 	%rd5, %r71, 4;
	add.s64 	%rd6, %rd2, %rd5;
	ld.global.f32 	%f33, [%rd6+-32];
	add.f32 	%f34, %f154, %f33;
	ld.global.f32 	%f35, [%rd6+-28];
	add.f32 	%f36, %f34, %f35;
	ld.global.f32 	%f37, [%rd6+-24];
	add.f32 	%f38, %f36, %f37;
	ld.global.f32 	%f39, [%rd6+-20];
	add.f32 	%f40, %f38, %f39;
	ld.global.f32 	%f41, [%rd6+-16];
	add.f32 	%f42, %f40, %f41;
	ld.global.f32 	%f43, [%rd6+-12];
	add.f32 	%f44, %f42, %f43;
	ld.global.f32 	%f45, [%rd6+-8];
	add.f32 	%f46, %f44, %f45;
	ld.global.f32 	%f47, [%rd6+-4];
	add.f32 	%f48, %f46, %f47;
	ld.global.f32 	%f49, [%rd6];
	add.f32 	%f50, %f48, %f49;
	ld.global.f32 	%f51, [%rd6+4];
	add.f32 	%f52, %f50, %f51;
	ld.global.f32 	%f53, [%rd6+8];
	add.f32 	%f54, %f52, %f53;
	ld.global.f32 	%f55, [%rd6+12];
	add.f32 	%f56, %f54, %f55;
	ld.global.f32 	%f57, [%rd6+16];
	add.f32 	%f58, %f56, %f57;
	ld.global.f32 	%f59, [%rd6+20];
	add.f32 	%f60, %f58, %f59;
	ld.global.f32 	%f61, [%rd6+24];
	add.f32 	%f62, %f60, %f61;
	ld.global.f32 	%f63, [%rd6+28];
	add.f32 	%f154, %f62, %f63;
	add.s32 	%r71, %r71, 16;
	add.s32 	%r69, %r69, 16;
	setp.ne.s32 	%p3, %r69, 0;
	@%p3 bra 	$L__BB0_3;
$L__BB0_4:
	setp.eq.s32 	%p4, %r6, 0;
	@%p4 bra 	$L__BB0_13;
	and.b32  	%r13, %r4, 7;
	setp.lt.u32 	%p5, %r6, 8;
	@%p5 bra 	$L__BB0_7;
	mul.wide.s32 	%rd7, %r71, 4;
	add.s64 	%rd8, %rd1, %rd7;
	ld.global.f32 	%f65, [%rd8];
	add.f32 	%f66, %f154, %f65;
	ld.global.f32 	%f67, [%rd8+4];
	add.f32 	%f68, %f66, %f67;
	ld.global.f32 	%f69, [%rd8+8];
	add.f32 	%f70, %f68, %f69;
	ld.global.f32 	%f71, [%rd8+12];
	add.f32 	%f72, %f70, %f71;
	ld.global.f32 	%f73, [%rd8+16];
	add.f32 	%f74, %f72, %f73;
	ld.global.f32 	%f75, [%rd8+20];
	add.f32 	%f76, %f74, %f75;
	ld.global.f32 	%f77, [%rd8+24];
	add.f32 	%f78, %f76, %f77;
	ld.global.f32 	%f79, [%rd8+28];
	add.f32 	%f154, %f78, %f79;
	add.s32 	%r71, %r71, 8;
$L__BB0_7:
	setp.eq.s32 	%p6, %r13, 0;
	@%p6 bra 	$L__BB0_13;
	and.b32  	%r16, %r4, 3;
	setp.lt.u32 	%p7, %r13, 4;
	@%p7 bra 	$L__BB0_10;
	mul.wide.s32 	%rd9, %r71, 4;
	add.s64 	%rd10, %rd1, %rd9;
	ld.global.f32 	%f81, [%rd10];
	add.f32 	%f82, %f154, %f81;
	ld.global.f32 	%f83, [%rd10+4];
	add.f32 	%f84, %f82, %f83;
	ld.global.f32 	%f85, [%rd10+8];
	add.f32 	%f86, %f84, %f85;
	ld.global.f32 	%f87, [%rd10+12];
	add.f32 	%f154, %f86, %f87;
	add.s32 	%r71, %r71, 4;
$L__BB0_10:
	setp.eq.s32 	%p8, %r16, 0;
	@%p8 bra 	$L__BB0_13;
	neg.s32 	%r74, %r16;
$L__BB0_12:
	.pragma "nounroll";
	mul.wide.s32 	%rd11, %r71, 4;
	add.s64 	%rd12, %rd1, %rd11;
	ld.global.f32 	%f88, [%rd12];
	add.f32 	%f154, %f154, %f88;
	add.s32 	%r71, %r71, 1;
	add.s32 	%r74, %r74, 1;
	setp.ne.s32 	%p9, %r74, 0;
	@%p9 bra 	$L__BB0_12;
$L__BB0_13:
	shl.b32 	%r52, %r2, 2;
	mov.u32 	%r53, _ZZ19SumaColMatrizKerneliPfS_E3Nds;
	add.s32 	%r54, %r53, %r52;
	st.shared.f32 	[%r54], %f154;
	bar.sync 	0;
	setp.ne.s32 	%p10, %r2, 0;
	@%p10 bra 	$L__BB0_30;
	setp.lt.u32 	%p11, %r3, 2;
	ld.shared.f32 	%f163, [_ZZ19SumaColMatrizKerneliPfS_E3Nds];
	@%p11 bra 	$L__BB0_29;
	add.s32 	%r24, %r3, -1;
	add.s32 	%r56, %r3, -2;
	and.b32  	%r25, %r24, 15;
	setp.lt.u32 	%p12, %r56, 15;
	mov.b32 	%r80, 1;
	@%p12 bra 	$L__BB0_19;
	add.s32 	%r76, %r53, 32;
	and.b32  	%r60, %r24, -16;
	neg.s32 	%r78, %r60;
	mov.b32 	%r77, 0;
$L__BB0_17:
	.pragma "nounroll";
	ld.shared.f32 	%f90, [%r76+-28];
	add.f32 	%f91, %f163, %f90;
	ld.shared.f32 	%f92, [%r76+-24];
	add.f32 	%f93, %f91, %f92;
	ld.shared.f32 	%f94, [%r76+-20];
	add.f32 	%f95, %f93, %f94;
	ld.shared.f32 	%f96, [%r76+-16];
	add.f32 	%f97, %f95, %f96;
	ld.shared.f32 	%f98, [%r76+-12];
	add.f32 	%f99, %f97, %f98;
	ld.shared.f32 	%f100, [%r76+-8];
	add.f32 	%f101, %f99, %f100;
	ld.shared.f32 	%f102, [%r76+-4];
	add.f32 	%f103, %f101, %f102;
	ld.shared.f32 	%f104, [%r76];
	add.f32 	%f105, %f103, %f104;
	ld.shared.f32 	%f106, [%r76+4];
	add.f32 	%f107, %f105, %f106;
	ld.shared.f32 	%f108, [%r76+8];
	add.f32 	%f109, %f107, %f108;
	ld.shared.f32 	%f110, [%r76+12];
	add.f32 	%f111, %f109, %f110;
	ld.shared.f32 	%f112, [%r76+16];
	add.f32 	%f113, %f111, %f112;
	ld.shared.f32 	%f114, [%r76+20];
	add.f32 	%f115, %f113, %f114;
	ld.shared.f32 	%f116, [%r76+24];
	add.f32 	%f117, %f115, %f116;
	ld.shared.f32 	%f118, [%r76+28];
	add.f32 	%f119, %f117, %f118;
	ld.shared.f32 	%f120, [%r76+32];
	add.f32 	%f163, %f119, %f120;
	add.s32 	%r78, %r78, 16;
	add.s32 	%r77, %r77, 16;
	add.s32 	%r76, %r76, 64;
	setp.ne.s32 	%p13, %r78, 0;
	@%p13 bra 	$L__BB0_17;
	add.s32 	%r80, %r77, 1;
$L__BB0_19:
	setp.eq.s32 	%p14, %r25, 0;
	@%p14 bra 	$L__BB0_28;
	and.b32  	%r35, %r24, 7;
	setp.lt.u32 	%p15, %r25, 8;
	@%p15 bra 	$L__BB0_22;
	shl.b32 	%r61, %r80, 2;
	add.s32 	%r63, %r53, %r61;
	ld.shared.f32 	%f122, [%r63];
	add.f32 	%f123, %f163, %f122;
	ld.shared.f32 	%f124, [%r63+4];
	add.f32 	%f125, %f123, %f124;
	ld.shared.f32 	%f126, [%r63+8];
	add.f32 	%f127, %f125, %f126;
	ld.shared.f32 	%f128, [%r63+12];
	add.f32 	%f129, %f127, %f128;
	ld.shared.f32 	%f130, [%r63+16];
	add.f32 	%f131, %f129, %f130;
	ld.shared.f32 	%f132, [%r63+20];
	add.f32 	%f133, %f131, %f132;
	ld.shared.f32 	%f134, [%r63+24];
	add.f32 	%f135, %f133, %f134;
	ld.shared.f32 	%f136, [%r63+28];
	add.f32 	%f163, %f135, %f136;
	add.s32 	%r80, %r80, 8;
$L__BB0_22:
	setp.eq.s32 	%p16, %r35, 0;
	@%p16 bra 	$L__BB0_28;
	and.b32  	%r38, %r24, 3;
	setp.lt.u32 	%p17, %r35, 4;
	@%p17 bra 	$L__BB0_25;
	shl.b32 	%r64, %r80, 2;
	add.s32 	%r66, %r53, %r64;
	ld.shared.f32 	%f138, [%r66];
	add.f32 	%f139, %f163, %f138;
	ld.shared.f32 	%f140, [%r66+4];
	add.f32 	%f141, %f139, %f140;
	ld.shared.f32 	%f142, [%r66+8];
	add.f32 	%f143, %f141, %f142;
	ld.shared.f32 	%f144, [%r66+12];
	add.f32 	%f163, %f143, %f144;
	add.s32 	%r80, %r80, 4;
$L__BB0_25:
	setp.eq.s32 	%p18, %r38, 0;
	@%p18 bra 	$L__BB0_28;
	shl.b32 	%r67, %r80, 2;
	add.s32 	%r83, %r53, %r67;
	neg.s32 	%r82, %r38;
$L__BB0_27:
	.pragma "nounroll";
	ld.shared.f32 	%f145, [%r83];
	add.f32 	%f163, %f163, %f145;
	add.s32 	%r83, %r83, 4;
	add.s32 	%r82, %r82, 1;
	setp.ne.s32 	%p19, %r82, 0;
	@%p19 bra 	$L__BB0_27;
$L__BB0_28:
	st.shared.f32 	[_ZZ19SumaColMatrizKerneliPfS_E3Nds], %f163;
$L__BB0_29:
	cvta.to.global.u64 	%rd13, %rd3;
	mul.wide.u32 	%rd14, %r1, 4;
	add.s64 	%rd15, %rd13, %rd14;
	st.global.f32 	[%rd15], %f163;
$L__BB0_30:
	ret;

}


// ===== COMPILED SASS (sm_100) =====

	.target	sm_100

	.elftype	@"ET_EXEC"


//--------------------- .note.nv.tkinfo           --------------------------
	.section	.note.nv.tkinfo,"",@"SHT_NOTE"
	.sectionflags	@"SHF_NOTE_NV_TKINFO"
	.tkinfo
        /*0018*/ 	.word	0x00000002
        /*0030*/ 	.string	""
        /*0030*/ 	.string	"ptxas"
        /*0030*/ 	.string	"Cuda compilation tools, release 13.0, V13.0.88"
        /*0030*/ 	.string	"Build cuda_13.0.r13.0/compiler.36424714_0"
        /*0030*/ 	.string	"-arch sm_100 -m 64 "



//--------------------- .note.nv.cuinfo           --------------------------
	.section	.note.nv.cuinfo,"",@"SHT_NOTE"
	.sectionflags	@"SHF_NOTE_NV_CUINFO"
        /*0018*/ 	.short	0x0002
        /*001a*/ 	.short	0x0064
        /*001c*/ 	.short	0x0082
	.zero		2


//--------------------- .nv.info                  --------------------------
	.section	.nv.info,"",@"SHT_CUDA_INFO"
	.align	4


	//----- nvinfo : EIATTR_REGCOUNT
	.align		4
        /*0000*/ 	.byte	0x04, 0x2f
        /*0002*/ 	.short	(.L_1 - .L_0)
	.align		4
.L_0:
        /*0004*/ 	.word	index@(_Z19SumaColMatrizKerneliPfS_)
        /*0008*/ 	.word	0x0000001e


	//----- nvinfo : EIATTR_FRAME_SIZE
	.align		4
.L_1:
        /*000c*/ 	.byte	0x04, 0x11
        /*000e*/ 	.short	(.L_3 - .L_2)
	.align		4
.L_2:
        /*0010*/ 	.word	index@(_Z19SumaColMatrizKerneliPfS_)
        /*0014*/ 	.word	0x00000000


	//----- nvinfo : EIATTR_MIN_STACK_SIZE
	.align		4
.L_3:
        /*0018*/ 	.byte	0x04, 0x12
        /*001a*/ 	.short	(.L_5 - .L_4)
	.align		4
.L_4:
        /*001c*/ 	.word	index@(_Z19SumaColMatrizKerneliPfS_)
        /*0020*/ 	.word	0x00000000
.L_5:


//--------------------- .nv.compat                --------------------------
	.section	.nv.compat,"",@"SHT_CUDA_COMPAT_INFO"
	.align	4
        /*0000*/ 	.byte	0x02, 0x09, 0x00, 0x00, 0x02, 0x02, 0x01, 0x00, 0x02, 0x05, 0x05, 0x00, 0x03, 0x07, 0x01, 0x01
        /*0010*/ 	.byte	0x02, 0x03, 0x00, 0x00, 0x02, 0x06, 0x01, 0x00, 0x04, 0x0b, 0x08, 0x00, 0x09, 0x00, 0x00, 0x00
        /*0020*/ 	.byte	0x00, 0x00, 0x00, 0x00


//--------------------- .nv.info._Z19SumaColMatrizKerneliPfS_ --------------------------
	.section	.nv.info._Z19SumaColMatrizKerneliPfS_,"",@"SHT_CUDA_INFO"
	.sectionflags	@""
	.align	4


	//----- nvinfo : EIATTR_CUDA_API_VERSION
	.align		4
        /*0000*/ 	.byte	0x04, 0x37
        /*0002*/ 	.short	(.L_7 - .L_6)
.L_6:
        /*0004*/ 	.word	0x00000082


	//----- nvinfo : EIATTR_KPARAM_INFO
	.align		4
.L_7:
        /*0008*/ 	.byte	0x04, 0x17
        /*000a*/ 	.short	(.L_9 - .L_8)
.L_8:
        /*000c*/ 	.word	0x00000000
        /*0010*/ 	.short	0x0002
        /*0012*/ 	.short	0x0010
        /*0014*/ 	.byte	0x00, 0xf5, 0x21, 0x00


	//----- nvinfo : EIATTR_KPARAM_INFO
	.align		4
.L_9:
        /*0018*/ 	.byte	0x04, 0x17
        /*001a*/ 	.short	(.L_11 - .L_10)
.L_10:
        /*001c*/ 	.word	0x00000000
        /*0020*/ 	.short	0x0001
        /*0022*/ 	.short	0x0008
        /*0024*/ 	.byte	0x00, 0xf5, 0x21, 0x00


	//----- nvinfo : EIATTR_KPARAM_INFO
	.align		4
.L_11:
        /*0028*/ 	.byte	0x04, 0x17
        /*002a*/ 	.short	(.L_13 - .L_12)
.L_12:
        /*002c*/ 	.word	0x00000000
        /*0030*/ 	.short	0x0000
        /*0032*/ 	.short	0x0000
        /*0034*/ 	.byte	0x00, 0xf0, 0x11, 0x00


	//----- nvinfo : EIATTR_SPARSE_MMA_MASK
	.align		4
.L_13:
        /*0038*/ 	.byte	0x03, 0x50
        /*003a*/ 	.short	0x0000


	//----- nvinfo : EIATTR_MAXREG_COUNT
	.align		4
        /*003c*/ 	.byte	0x03, 0x1b
        /*003e*/ 	.short	0x00ff


	//----- nvinfo : EIATTR_NUM_BARRIERS
	.align		4
        /*0040*/ 	.byte	0x02, 0x4c
        /*0042*/ 	.byte	0x01
	.zero		1


	//----- nvinfo : EIATTR_MERCURY_ISA_VERSION
	.align		4
        /*0044*/ 	.byte	0x03, 0x5f
        /*0046*/ 	.short	0x0101


	//----- nvinfo : EIATTR_UNUSED_LOAD_BYTE_OFFSET
	.align		4
        /*0048*/ 	.byte	0x04, 0x44
        /*004a*/ 	.short	(.L_15 - .L_14)


	//   ....[0]....
.L_14:
        /*004c*/ 	.word	0x000009a0
        /*0050*/ 	.word	0x0000fff0


	//----- nvinfo : EIATTR_VRC_CTA_INIT_COUNT
	.align		4
.L_15:
        /*0054*/ 	.byte	0x02, 0x4a
	.zero		1
	.zero		1


	//----- nvinfo : EIATTR_EXIT_INSTR_OFFSETS
	.align		4
        /*0058*/ 	.byte	0x04, 0x1c
        /*005a*/ 	.short	(.L_17 - .L_16)


	//   ....[0]....
.L_16:
        /*005c*/ 	.word	0x000008c0


	//   ....[1]....
        /*0060*/ 	.word	0x00000e90


	//----- nvinfo : EIATTR_CRS_STACK_SIZE
	.align		4
.L_17:
        /*0064*/ 	.byte	0x04, 0x1e
        /*0066*/ 	.short	(.L_19 - .L_18)
.L_18:
        /*0068*/ 	.word	0x00000000


	//----- nvinfo : EIATTR_CBANK_PARAM_SIZE
	.align		4
.L_19:
        /*006c*/ 	.byte	0x03, 0x19
        /*006e*/ 	.short	0x0018


	//----- nvinfo : EIATTR_PARAM_CBANK
	.align		4
        /*0070*/ 	.byte	0x04, 0x0a
        /*0072*/ 	.short	(.L_21 - .L_20)
	.align		4
.L_20:
        /*0074*/ 	.word	index@(.nv.constant0._Z19SumaColMatrizKerneliPfS_)
        /*0078*/ 	.short	0x0380
        /*007a*/ 	.short	0x0018


	//----- nvinfo : EIATTR_SW_WAR
	.align		4
.L_21:
        /*007c*/ 	.byte	0x04, 0x36
        /*007e*/ 	.short	(.L_23 - .L_22)
.L_22:
        /*0080*/ 	.word	0x00000008
.L_23:


//--------------------- .nv.callgraph             --------------------------
	.section	.nv.callgraph,"",@"SHT_CUDA_CALLGRAPH"
	.align	4
	.sectionentsize	8
	.align		4
        /*0000*/ 	.word	0x00000000
	.align		4
        /*0004*/ 	.word	0xffffffff
	.align		4
        /*0008*/ 	.word	0x00000000
	.align		4
        /*000c*/ 	.word	0xfffffffe
	.align		4
        /*0010*/ 	.word	0x00000000
	.align		4
        /*0014*/ 	.word	0xfffffffd
	.align		4
        /*0018*/ 	.word	0x00000000
	.align		4
        /*001c*/ 	.word	0xfffffffc


//--------------------- .text._Z19SumaColMatrizKerneliPfS_ --------------------------
	.section	.text._Z19SumaColMatrizKerneliPfS_,"ax",@progbits
	.align	128
        .global         _Z19SumaColMatrizKerneliPfS_
        .type           _Z19SumaColMatrizKerneliPfS_,@function
        .size           _Z19SumaColMatrizKerneliPfS_,(.L_x_15 - _Z19SumaColMatrizKerneliPfS_)
        .other          _Z19SumaColMatrizKerneliPfS_,@"STO_CUDA_ENTRY STV_DEFAULT"
_Z19SumaColMatrizKerneliPfS_:
.text._Z19SumaColMatrizKerneliPfS_:
[----:B------:R-:W-:Y:S08]  /*0000*/  LDC R1, c[0x0][0x37c] ;  /* 0x0000df00ff017b82 */ /* 0x000ff00000000800 */
[----:B------:R-:W0:Y:S01]  /*0010*/  LDC R4, c[0x0][0x360] ;  /* 0x0000d800ff047b82 */ /* 0x000e220000000800 */
[----:B------:R-:W1:Y:S01]  /*0020*/  LDCU UR4, c[0x0][0x380] ;  /* 0x00007000ff0477ac */ /* 0x000e620008000800 */
[----:B------:R-:W-:Y:S01]  /*0030*/  BSSY.RECONVERGENT B0, `(.L_x_0) ;  /* 0x0000081000007945 */ /* 0x000fe20003800200 */
[----:B------:R-:W-:Y:S01]  /*0040*/  MOV R6, RZ ;  /* 0x000000ff00067202 */ /* 0x000fe20000000f00 */
[----:B------:R-:W2:Y:S01]  /*0050*/  LDCU.64 UR8, c[0x0][0x358] ;  /* 0x00006b00ff0877ac */ /* 0x000ea20008000a00 */
[----:B0-----:R-:W0:Y:S01]  /*0060*/  I2F.U32.RP R0, R4 ;  /* 0x0000000400007306 */ /* 0x001e220000209000 */
[----:B------:R-:W-:-:S07]  /*0070*/  ISETP.NE.U32.AND P2, PT, R4, RZ, PT ;  /* 0x000000ff0400720c */ /* 0x000fce0003f45070 */
[----:B0-----:R-:W0:Y:S02]  /*0080*/  MUFU.RCP R0, R0 ;  /* 0x0000000000007308 */ /* 0x001e240000001000 */
[----:B0-----:R-:W-:Y:S02]  /*0090*/  IADD3 R2, PT, PT, R0, 0xffffffe, RZ ;  /* 0x0ffffffe00027810 */ /* 0x001fe40007ffe0ff */
[----:B------:R-:W0:Y:S04]  /*00a0*/  S2R R0, SR_CTAID.Y ;  /* 0x0000000000007919 */ /* 0x000e280000002600 */
[----:B------:R3:W4:Y:S02]  /*00b0*/  F2I.FTZ.U32.TRUNC.NTZ R3, R2 ;  /* 0x0000000200037305 */ /* 0x000724000021f000 */
[----:B---3--:R-:W-:Y:S01]  /*00c0*/  HFMA2 R2, -RZ, RZ, 0, 0 ;  /* 0x00000000ff027431 */ /* 0x008fe200000001ff */
[----:B----4-:R-:W-:-:S05]  /*00d0*/  IADD3 R5, PT, PT, RZ, -R3, RZ ;  /* 0x80000003ff057210 */ /* 0x010fca0007ffe0ff */
[----:B------:R-:W-:-:S04]  /*00e0*/  IMAD R5, R5, R4, RZ ;  /* 0x0000000405057224 */ /* 0x000fc800078e02ff */
[----:B------:R-:W-:Y:S02]  /*00f0*/  IMAD.HI.U32 R3, R3, R5, R2 ;  /* 0x0000000503037227 */ /* 0x000fe400078e0002 */
[----:B------:R-:W3:Y:S04]  /*0100*/  S2R R5, SR_TID.X ;  /* 0x0000000000057919 */ /* 0x000ee80000002100 */
[----:B-1----:R-:W-:-:S04]  /*0110*/  IMAD.HI.U32 R8, R3, UR4, RZ ;  /* 0x0000000403087c27 */ /* 0x002fc8000f8e00ff */
[----:B0-----:R-:W-:Y:S01]  /*0120*/  IMAD R2, R0, UR4, RZ ;  /* 0x0000000400027c24 */ /* 0x001fe2000f8e02ff */
[----:B------:R-:W-:-:S05]  /*0130*/  IADD3 R3, PT, PT, -R8, RZ, RZ ;  /* 0x000000ff08037210 */ /* 0x000fca0007ffe1ff */
[----:B------:R-:W-:-:S05]  /*0140*/  IMAD R3, R4, R3, UR4 ;  /* 0x0000000404037e24 */ /* 0x000fca000f8e0203 */
[----:B------:R-:W-:-:S13]  /*0150*/  ISETP.GE.U32.AND P0, PT, R3, R4, PT ;  /* 0x000000040300720c */ /* 0x000fda0003f06070 */
[-C--:B------:R-:W-:Y:S02]  /*0160*/  @P0 IADD3 R3, PT, PT, R3, -R4.reuse, RZ ;  /* 0x8000000403030210 */ /* 0x080fe40007ffe0ff */
[----:B------:R-:W-:Y:S02]  /*0170*/  @P0 IADD3 R8, PT, PT, R8, 0x1, RZ ;  /* 0x0000000108080810 */ /* 0x000fe40007ffe0ff */
[----:B------:R-:W-:-:S13]  /*0180*/  ISETP.GE.U32.AND P1, PT, R3, R4, PT ;  /* 0x000000040300720c */ /* 0x000fda0003f26070 */
[----:B------:R-:W-:Y:S02]  /*0190*/  @P1 IADD3 R8, PT, PT, R8, 0x1, RZ ;  /* 0x0000000108081810 */ /* 0x000fe40007ffe0ff */
[----:B------:R-:W-:-:S05]  /*01a0*/  @!P2 LOP3.LUT R8, RZ, R4, RZ, 0x33, !PT ;  /* 0x00000004ff08a212 */ /* 0x000fca00078e33ff */
[----:B---3--:R-:W-:-:S05]  /*01b0*/  IMAD R7, R8, R5, R2 ;  /* 0x0000000508077224 */ /* 0x008fca00078e0202 */
[----:B------:R-:W-:-:S04]  /*01c0*/  IADD3 R2, PT, PT, R8, R7, RZ ;  /* 0x0000000708027210 */ /* 0x000fc80007ffe0ff */
[----:B------:R-:W-:-:S13]  /*01d0*/  ISETP.GE.AND P0, PT, R7, R2, PT ;  /* 0x000000020700720c */ /* 0x000fda0003f06270 */
[----:B--2---:R-:W-:Y:S05]  /*01e0*/  @P0 BRA `(.L_x_1) ;  /* 0x0000000400940947 */ /* 0x004fea0003800000 */
[C---:B------:R-:W-:Y:S02]  /*01f0*/  IADD3 R2, PT, PT, R8.reuse, -0x1, RZ ;  /* 0xffffffff08027810 */ /* 0x040fe40007ffe0ff */
[----:B------:R-:W-:Y:S02]  /*0200*/  LOP3.LUT R24, R8, 0xf, RZ, 0xc0, !PT ;  /* 0x0000000f08187812 */ /* 0x000fe400078ec0ff */
[----:B------:R-:W-:Y:S02]  /*0210*/  ISETP.GE.U32.AND P0, PT, R2, 0xf, PT ;  /* 0x0000000f0200780c */ /* 0x000fe40003f06070 */
[----:B------:R-:W-:Y:S02]  /*0220*/  ISETP.NE.AND P1, PT, R24, RZ, PT ;  /* 0x000000ff1800720c */ /* 0x000fe40003f25270 */
[----:B------:R-:W-:-:S09]  /*0230*/  MOV R6, RZ ;  /* 0x000000ff00067202 */ /* 0x000fd20000000f00 */
[----:B------:R-:W-:Y:S05]  /*0240*/  @!P0 BRA `(.L_x_2) ;  /* 0x0000000000b48947 */ /* 0x000fea0003800000 */
[----:B------:R-:W0:Y:S01]  /*0250*/  LDCU.64 UR4, c[0x0][0x388] ;  /* 0x00007100ff0477ac */ /* 0x000e220008000a00 */
[----:B------:R-:W-:Y:S01]  /*0260*/  LOP3.LUT R9, R8, 0xfffffff0, RZ, 0xc0, !PT ;  /* 0xfffffff008097812 */ /* 0x000fe200078ec0ff */
[----:B------:R-:W-:-:S03]  /*0270*/  HFMA2 R6, -RZ, RZ, 0, 0 ;  /* 0x00000000ff067431 */ /* 0x000fc600000001ff */
[----:B------:R-:W-:Y:S01]  /*0280*/  IADD3 R9, PT, PT, -R9, RZ, RZ ;  /* 0x000000ff09097210 */ /* 0x000fe20007ffe1ff */
[----:B0-----:R-:W-:-:S04]  /*0290*/  UIADD3 UR4, UP0, UPT, UR4, 0x20, URZ ;  /* 0x0000002004047890 */ /* 0x001fc8000ff1e0ff */
[----:B------:R-:W-:-:S12]  /*02a0*/  UIADD3.X UR5, UPT, UPT, URZ, UR5, URZ, UP0, !UPT ;  /* 0x00000005ff057290 */ /* 0x000fd800087fe4ff */
.L_x_3:
[----:B------:R-:W-:Y:S02]  /*02b0*/  MOV R2, UR4 ;  /* 0x0000000400027c02 */ /* 0x000fe40008000f00 */
[----:B------:R-:W-:-:S03]  /*02c0*/  MOV R3, UR5 ;  /* 0x0000000500037c02 */ /* 0x000fc60008000f00 */
[----:B------:R-:W-:-:S05]  /*02d0*/  IMAD.WIDE R2, R7, 0x4, R2 ;  /* 0x0000000407027825 */ /* 0x000fca00078e0202 */
[----:B------:R-:W2:Y:S04]  /*02e0*/  LDG.E R23, desc[UR8][R2.64+-0x20] ;  /* 0xffffe00802177981 */ /* 0x000ea8000c1e1900 */
[----:B------:R-:W3:Y:S04]  /*02f0*/  LDG.E R22, desc[UR8][R2.64+-0x1c] ;  /* 0xffffe40802167981 */ /* 0x000ee8000c1e1900 */
[----:B------:R-:W4:Y:S04]  /*0300*/  LDG.E R25, desc[UR8][R2.64+-0x18] ;  /* 0xffffe80802197981 */ /* 0x000f28000c1e1900 */
[----:B------:R-:W5:Y:S04]  /*0310*/  LDG.E R27, desc[UR8][R2.64+-0x14] ;  /* 0xffffec08021b7981 */ /* 0x000f68000c1e1900 */
        /* <DEDUP_REMOVED lines=11> */
[----:B------:R-:W5:Y:S01]  /*03d0*/  LDG.E R21, desc[UR8][R2.64+0x1c] ;  /* 0x00001c0802157981 */ /* 0x000f62000c1e1900 */
[----:B------:R-:W-:-:S02]  /*03e0*/  IADD3 R9, PT, PT, R9, 0x10, RZ ;  /* 0x0000001009097810 */ /* 0x000fc40007ffe0ff */
[----:B------:R-:W-:Y:S02]  /*03f0*/  IADD3 R7, PT, PT, R7, 0x10, RZ ;  /* 0x0000001007077810 */ /* 0x000fe40007ffe0ff */
[----:B------:R-:W-:Y:S01]  /*0400*/  ISETP.NE.AND P0, PT, R9, RZ, PT ;  /* 0x000000ff0900720c */ /* 0x000fe20003f05270 */
[----:B--2---:R-:W-:-:S04]  /*0410*/  FADD R23, R23, R6 ;  /* 0x0000000617177221 */ /* 0x004fc80000000000 */
[----:B---3--:R-:W-:-:S04]  /*0420*/  FADD R22, R23, R22 ;  /* 0x0000001617167221 */ /* 0x008fc80000000000 */
[----:B----4-:R-:W-:-:S04]  /*0430*/  FADD R22, R22, R25 ;  /* 0x0000001916167221 */ /* 0x010fc80000000000 */
[----:B-----5:R-:W-:-:S04]  /*0440*/  FADD R27, R22, R27 ;  /* 0x0000001b161b7221 */ /* 0x020fc80000000000 */
[----:B------:R-:W-:-:S04]  /*0450*/  FADD R20, R27, R20 ;  /* 0x000000141b147221 */ /* 0x000fc80000000000 */
        /* <DEDUP_REMOVED lines=10> */
[----:B------:R-:W-:Y:S01]  /*0500*/  FADD R6, R10, R21 ;  /* 0x000000150a067221 */ /* 0x000fe20000000000 */
[----:B------:R-:W-:Y:S06]  /*0510*/  @P0 BRA `(.L_x_3) ;  /* 0xfffffffc00640947 */ /* 0x000fec000383ffff */
.L_x_2:
[----:B------:R-:W-:Y:S05]  /*0520*/  @!P1 BRA `(.L_x_1) ;  /* 0x0000000000c49947 */ /* 0x000fea0003800000 */
[----:B------:R-:W-:Y:S02]  /*0530*/  ISETP.GE.U32.AND P0, PT, R24, 0x8, PT ;  /* 0x000000081800780c */ /* 0x000fe40003f06070 */
[----:B------:R-:W-:-:S04]  /*0540*/  LOP3.LUT R11, R8, 0x7, RZ, 0xc0, !PT ;  /* 0x00000007080b7812 */ /* 0x000fc800078ec0ff */
[----:B------:R-:W-:-:S07]  /*0550*/  ISETP.NE.AND P1, PT, R11, RZ, PT ;  /* 0x000000ff0b00720c */ /* 0x000fce0003f25270 */
[----:B------:R-:W-:Y:S06]  /*0560*/  @!P0 BRA `(.L_x_4) ;  /* 0x00000000004c8947 */ /* 0x000fec0003800000 */
[----:B------:R-:W0:Y:S02]  /*0570*/  LDC.64 R2, c[0x0][0x388] ;  /* 0x0000e200ff027b82 */ /* 0x000e240000000a00 */
[----:B0-----:R-:W-:-:S05]  /*0580*/  IMAD.WIDE R2, R7, 0x4, R2 ;  /* 0x0000000407027825 */ /* 0x001fca00078e0202 */
[----:B------:R-:W2:Y:S04]  /*0590*/  LDG.E R9, desc[UR8][R2.64] ;  /* 0x0000000802097981 */ /* 0x000ea8000c1e1900 */
[----:B------:R-:W3:Y:S04]  /*05a0*/  LDG.E R10, desc[UR8][R2.64+0x4] ;  /* 0x00000408020a7981 */ /* 0x000ee8000c1e1900 */
[----:B------:R-:W4:Y:S04]  /*05b0*/  LDG.E R12, desc[UR8][R2.64+0x8] ;  /* 0x00000808020c7981 */ /* 0x000f28000c1e1900 */
[----:B------:R-:W5:Y:S04]  /*05c0*/  LDG.E R14, desc[UR8][R2.64+0xc] ;  /* 0x00000c08020e7981 */ /* 0x000f68000c1e1900 */
[----:B------:R-:W5:Y:S04]  /*05d0*/  LDG.E R16, desc[UR8][R2.64+0x10] ;  /* 0x0000100802107981 */ /* 0x000f68000c1e1900 */
[----:B------:R-:W5:Y:S04]  /*05e0*/  LDG.E R18, desc[UR8][R2.64+0x14] ;  /* 0x0000140802127981 */ /* 0x000f68000c1e1900 */
[----:B------:R-:W5:Y:S04]  /*05f0*/  LDG.E R20, desc[UR8][R2.64+0x18] ;  /* 0x0000180802147981 */ /* 0x000f68000c1e1900 */
[----:B------:R-:W5:Y:S01]  /*0600*/  LDG.E R22, desc[UR8][R2.64+0x1c] ;  /* 0x00001c0802167981 */ /* 0x000f62000c1e1900 */
[----:B------:R-:W-:Y:S01]  /*0610*/  IADD3 R7, PT, PT, R7, 0x8, RZ ;  /* 0x0000000807077810 */ /* 0x000fe20007ffe0ff */
[----:B--2---:R-:W-:-:S04]  /*0620*/  FADD R9, R6, R9 ;  /* 0x0000000906097221 */ /* 0x004fc80000000000 */
[----:B---3--:R-:W-:-:S04]  /*0630*/  FADD R9, R9, R10 ;  /* 0x0000000a09097221 */ /* 0x008fc80000000000 */
[----:B----4-:R-:W-:-:S04]  /*0640*/  FADD R9, R9, R12 ;  /* 0x0000000c09097221 */ /* 0x010fc80000000000 */
[----:B-----5:R-:W-:-:S04]  /*0650*/  FADD R9, R9, R14 ;  /* 0x0000000e09097221 */ /* 0x020fc80000000000 */
[----:B------:R-:W-:-:S04]  /*0660*/  FADD R9, R9, R16 ;  /* 0x0000001009097221 */ /* 0x000fc80000000000 */
[----:B------:R-:W-:-:S04]  /*0670*/  FADD R9, R9, R18 ;  /* 0x0000001209097221 */ /* 0x000fc80000000000 */
[----:B------:R-:W-:-:S04]  /*0680*/  FADD R9, R9, R20 ;  /* 0x0000001409097221 */ /* 0x000fc80000000000 */
[----:B------:R-:W-:-:S07]  /*0690*/  FADD R6, R9, R22 ;  /* 0x0000001609067221 */ /* 0x000fce0000000000 */
.L_x_4:
        /* <DEDUP_REMOVED lines=10> */
[----:B------:R-:W5:Y:S01]  /*0740*/  LDG.E R13, desc[UR8][R2.64+0xc] ;  /* 0x00000c08020d7981 */ /* 0x000f62000c1e1900 */
[----:B------:R-:W-:Y:S01]  /*0750*/  IADD3 R7, PT, PT, R7, 0x4, RZ ;  /* 0x0000000407077810 */ /* 0x000fe20007ffe0ff */
[----:B--2---:R-:W-:-:S04]  /*0760*/  FADD R9, R6, R9 ;  /* 0x0000000906097221 */ /* 0x004fc80000000000 */
[----:B---3--:R-:W-:-:S04]  /*0770*/  FADD R8, R9, R8 ;  /* 0x0000000809087221 */ /* 0x008fc80000000000 */
[----:B----4-:R-:W-:-:S04]  /*0780*/  FADD R8, R8, R11 ;  /* 0x0000000b08087221 */ /* 0x010fc80000000000 */
[----:B-----5:R-:W-:-:S07]  /*0790*/  FADD R6, R8, R13 ;  /* 0x0000000d08067221 */ /* 0x020fce0000000000 */
.L_x_5:
[----:B------:R-:W-:Y:S05]  /*07a0*/  @!P1 BRA `(.L_x_1) ;  /* 0x0000000000249947 */ /* 0x000fea0003800000 */
[----:B------:R-:W0:Y:S01]  /*07b0*/  LDC.64 R8, c[0x0][0x388] ;  /* 0x0000e200ff087b82 */ /* 0x000e220000000a00 */
[----:B------:R-:W-:-:S07]  /*07c0*/  IADD3 R10, PT, PT, -R10, RZ, RZ ;  /* 0x000000ff0a0a7210 */ /* 0x000fce0007ffe1ff */
.L_x_6:
[----:B0-----:R-:W-:-:S06]  /*07d0*/  IMAD.WIDE R2, R7, 0x4, R8 ;  /* 0x0000000407027825 */ /* 0x001fcc00078e0208 */
[----:B------:R-:W2:Y:S01]  /*07e0*/  LDG.E R3, desc[UR8][R2.64] ;  /* 0x0000000802037981 */ /* 0x000ea2000c1e1900 */
[----:B------:R-:W-:Y:S02]  /*07f0*/  IADD3 R10, PT, PT, R10, 0x1, RZ ;  /* 0x000000010a0a7810 */ /* 0x000fe40007ffe0ff */
[----:B------:R-:W-:Y:S02]  /*0800*/  IADD3 R7, PT, PT, R7, 0x1, RZ ;  /* 0x0000000107077810 */ /* 0x000fe40007ffe0ff */
[----:B------:R-:W-:Y:S01]  /*0810*/  ISETP.NE.AND P0, PT, R10, RZ, PT ;  /* 0x000000ff0a00720c */ /* 0x000fe20003f05270 */
[----:B--2---:R-:W-:-:S12]  /*0820*/  FADD R6, R3, R6 ;  /* 0x0000000603067221 */ /* 0x004fd80000000000 */
[----:B------:R-:W-:Y:S05]  /*0830*/  @P0 BRA `(.L_x_6) ;  /* 0xfffffffc00e40947 */ /* 0x000fea000383ffff */
.L_x_1:
[----:B------:R-:W-:Y:S05]  /*0840*/  BSYNC.RECONVERGENT B0 ;  /* 0x0000000000007941 */ /* 0x000fea0003800200 */
.L_x_0:
[----:B------:R-:W0:Y:S01]  /*0850*/  S2UR UR5, SR_CgaCtaId ;  /* 0x00000000000579c3 */ /* 0x000e220000008800 */
[----:B------:R-:W-:Y:S01]  /*0860*/  UMOV UR4, 0x400 ;  /* 0x0000040000047882 */ /* 0x000fe20000000000 */
[----:B------:R-:W-:Y:S01]  /*0870*/  ISETP.NE.AND P0, PT, R5, RZ, PT ;  /* 0x000000ff0500720c */ /* 0x000fe20003f05270 */
[----:B0-----:R-:W-:-:S06]  /*0880*/  ULEA UR5, UR5, UR4, 0x18 ;  /* 0x0000000405057291 */ /* 0x001fcc000f8ec0ff */
[----:B------:R-:W-:-:S05]  /*0890*/  LEA R5, R5, UR5, 0x2 ;  /* 0x0000000505057c11 */ /* 0x000fca000f8e10ff */
[----:B------:R0:W-:Y:S01]  /*08a0*/  STS [R5], R6 ;  /* 0x0000000605007388 */ /* 0x0001e20000000800 */
[----:B------:R-:W-:Y:S06]  /*08b0*/  BAR.SYNC.DEFER_BLOCKING 0x0 ;  /* 0x0000000000007b1d */ /* 0x000fec0000010000 */
[----:B------:R-:W-:Y:S05]  /*08c0*/  @P0 EXIT ;  /* 0x000000000000094d */ /* 0x000fea0003800000 */
[----:B------:R-:W1:Y:S01]  /*08d0*/  LDS R16, [UR5] ;  /* 0x00000005ff107984 */ /* 0x000e620008000800 */
[----:B------:R-:W-:-:S13]  /*08e0*/  ISETP.GE.U32.AND P0, PT, R4, 0x2, PT ;  /* 0x000000020400780c */ /* 0x000fda0003f06070 */
[----:B------:R-:W-:Y:S05]  /*08f0*/  @!P0 BRA `(.L_x_7) ;  /* 0x0000000400588947 */ /* 0x000fea0003800000 */
[----:B------:R-:W-:Y:S01]  /*0900*/  IADD3 R2, PT, PT, R4, -0x2, RZ ;  /* 0xfffffffe04027810 */ /* 0x000fe20007ffe0ff */
[----:B------:R-:W-:-:S03]  /*0910*/  UMOV UR4, 0x1 ;  /* 0x0000000100047882 */ /* 0x000fc60000000000 */
[----:B------:R-:W-:Y:S02]  /*0920*/  ISETP.GE.U32.AND P0, PT, R2, 0xf, PT ;  /* 0x0000000f0200780c */ /* 0x000fe40003f06070 */
[----:B------:R-:W-:-:S04]  /*0930*/  IADD3 R2, PT, PT, R4, -0x1, RZ ;  /* 0xffffffff04027810 */ /* 0x000fc80007ffe0ff */
[----:B------:R-:W-:-:S07]  /*0940*/  LOP3.LUT R20, R2, 0xf, RZ, 0xc0, !PT ;  /* 0x0000000f02147812 */ /* 0x000fce00078ec0ff */
[----:B------:R-:W-:Y:S05]  /*0950*/  @!P0 BRA `(.L_x_8) ;  /* 0x00000000007c8947 */ /* 0x000fea0003800000 */
[----:B------:R-:W-:Y:S01]  /*0960*/  LOP3.LUT R3, R2, 0xfffffff0, RZ, 0xc0, !PT ;  /* 0xfffffff002037812 */ /* 0x000fe200078ec0ff */
[----:B------:R-:W-:Y:S01]  /*0970*/  UIADD3 UR6, UPT, UPT, UR5, 0x20, URZ ;  /* 0x0000002005067890 */ /* 0x000fe2000fffe0ff */
[----:B------:R-:W-:Y:S02]  /*0980*/  UMOV UR4, URZ ;  /* 0x000000ff00047c82 */ /* 0x000fe40008000000 */
[----:B------:R-:W-:-:S09]  /*0990*/  IADD3 R3, PT, PT, -R3, RZ, RZ ;  /* 0x000000ff03037210 */ /* 0x000fd20007ffe1ff */
.L_x_9:
[----:B0-----:R-:W1:Y:S01]  /*09a0*/  LDS.128 R4, [UR6+-0x20] ;  /* 0xffffe006ff047984 */ /* 0x001e620008000c00 */
[----:B------:R-:W-:Y:S01]  /*09b0*/  IADD3 R3, PT, PT, R3, 0x10, RZ ;  /* 0x0000001003037810 */ /* 0x000fe20007ffe0ff */
[----:B------:R-:W-:Y:S02]  /*09c0*/  UIADD3 UR4, UPT, UPT, UR4, 0x10, URZ ;  /* 0x0000001004047890 */ /* 0x000fe4000fffe0ff */
[----:B------:R-:W0:Y:S01]  /*09d0*/  LDS.128 R8, [UR6+-0x10] ;  /* 0xfffff006ff087984 */ /* 0x000e220008000c00 */
[----:B------:R-:W-:-:S03]  /*09e0*/  ISETP.NE.AND P0, PT, R3, RZ, PT ;  /* 0x000000ff0300720c */ /* 0x000fc60003f05270 */
[----:B------:R-:W2:Y:S01]  /*09f0*/  LDS.128 R12, [UR6] ;  /* 0x00000006ff0c7984 */ /* 0x000ea20008000c00 */
[----:B-1----:R-:W-:-:S03]  /*0a00*/  FADD R5, R5, R16 ;  /* 0x0000001005057221 */ /* 0x002fc60000000000 */
[----:B------:R-:W1:Y:S01]  /*0a10*/  LDS.128 R16, [UR6+0x10] ;  /* 0x00001006ff107984 */ /* 0x000e620008000c00 */
[----:B------:R-:W-:-:S03]  /*0a20*/  FADD R6, R5, R6 ;  /* 0x0000000605067221 */ /* 0x000fc60000000000 */
[----:B------:R-:W3:Y:S01]  /*0a30*/  LDS R5, [UR6+0x20] ;  /* 0x00002006ff057984 */ /* 0x000ee20008000800 */
[----:B------:R-:W-:Y:S01]  /*0a40*/  UIADD3 UR6, UPT, UPT, UR6, 0x40, URZ ;  /* 0x0000004006067890 */ /* 0x000fe2000fffe0ff */
[----:B------:R-:W-:-:S04]  /*0a50*/  FADD R7, R6, R7 ;  /* 0x0000000706077221 */ /* 0x000fc80000000000 */
[----:B0-----:R-:W-:-:S04]  /*0a60*/  FADD R8, R7, R8 ;  /* 0x0000000807087221 */ /* 0x001fc80000000000 */
[----:B------:R-:W-:-:S04]  /*0a70*/  FADD R9, R8, R9 ;  /* 0x0000000908097221 */ /* 0x000fc80000000000 */
[----:B------:R-:W-:-:S04]  /*0a80*/  FADD R10, R9, R10 ;  /* 0x0000000a090a7221 */ /* 0x000fc80000000000 */
[----:B------:R-:W-:-:S04]  /*0a90*/  FADD R11, R10, R11 ;  /* 0x0000000b0a0b7221 */ /* 0x000fc80000000000 */
[----:B--2---:R-:W-:-:S04]  /*0aa0*/  FADD R12, R11, R12 ;  /* 0x0000000c0b0c7221 */ /* 0x004fc80000000000 */
[----:B------:R-:W-:-:S04]  /*0ab0*/  FADD R13, R12, R13 ;  /* 0x0000000d0c0d7221 */ /* 0x000fc80000000000 */
[----:B------:R-:W-:-:S04]  /*0ac0*/  FADD R14, R13, R14 ;  /* 0x0000000e0d0e7221 */ /* 0x000fc80000000000 */
[----:B------:R-:W-:-:S04]  /*0ad0*/  FADD R15, R14, R15 ;  /* 0x0000000f0e0f7221 */ /* 0x000fc80000000000 */
[----:B-1----:R-:W-:-:S04]  /*0ae0*/  FADD R16, R15, R16 ;  /* 0x000000100f107221 */ /* 0x002fc80000000000 */
[----:B------:R-:W-:-:S04]  /*0af0*/  FADD R17, R16, R17 ;  /* 0x0000001110117221 */ /* 0x000fc80000000000 */
[----:B------:R-:W-:-:S04]  /*0b00*/  FADD R18, R17, R18 ;  /* 0x0000001211127221 */ /* 0x000fc80000000000 */
[----:B------:R-:W-:-:S04]  /*0b10*/  FADD R18, R18, R19 ;  /* 0x0000001312127221 */ /* 0x000fc80000000000 */
[----:B---3--:R-:W-:Y:S01]  /*0b20*/  FADD R16, R18, R5 ;  /* 0x0000000512107221 */ /* 0x008fe20000000000 */
[----:B------:R-:W-:Y:S06]  /*0b30*/  @P0 BRA `(.L_x_9) ;  /* 0xfffffffc00980947 */ /* 0x000fec000383ffff */
[----:B------:R-:W-:-:S12]  /*0b40*/  UIADD3 UR4, UPT, UPT, UR4, 0x1, URZ ;  /* 0x0000000104047890 */ /* 0x000fd8000fffe0ff */
.L_x_8:
[----:B------:R-:W-:-:S13]  /*0b50*/  ISETP.NE.AND P0, PT, R20, RZ, PT ;  /* 0x000000ff1400720c */ /* 0x000fda0003f05270 */
[----:B------:R-:W-:Y:S05]  /*0b60*/  @!P0 BRA `(.L_x_10) ;  /* 0x0000000000b88947 */ /* 0x000fea0003800000 */
[----:B------:R-:W-:Y:S02]  /*0b70*/  ISETP.GE.U32.AND P0, PT, R20, 0x8, PT ;  /* 0x000000081400780c */ /* 0x000fe40003f06070 */
[----:B0-----:R-:W-:-:S04]  /*0b80*/  LOP3.LUT R5, R2, 0x7, RZ, 0xc0, !PT ;  /* 0x0000000702057812 */ /* 0x001fc800078ec0ff */
[----:B------:R-:W-:-:S07]  /*0b90*/  ISETP.NE.AND P1, PT, R5, RZ, PT ;  /* 0x000000ff0500720c */ /* 0x000fce0003f25270 */
[----:B------:R-:W-:Y:S06]  /*0ba0*/  @!P0 BRA `(.L_x_11) ;  /* 0x0000000000488947 */ /* 0x000fec0003800000 */
[----:B------:R-:W-:Y:S02]  /*0bb0*/  ULEA UR6, UR4, UR5, 0x2 ;  /* 0x0000000504067291 */ /* 0x000fe4000f8e10ff */
[----:B------:R-:W-:-:S07]  /*0bc0*/  UIADD3 UR4, UPT, UPT, UR4, 0x8, URZ ;  /* 0x0000000804047890 */ /* 0x000fce000fffe0ff */
[----:B------:R-:W1:Y:S04]  /*0bd0*/  LDS R3, [UR6] ;  /* 0x00000006ff037984 */ /* 0x000e680008000800 */
[----:B------:R-:W0:Y:S04]  /*0be0*/  LDS R4, [UR6+0x4] ;  /* 0x00000406ff047984 */ /* 0x000e280008000800 */
[----:B------:R-:W2:Y:S04]  /*0bf0*/  LDS R6, [UR6+0x8] ;  /* 0x00000806ff067984 */ /* 0x000ea80008000800 */
[----:B------:R-:W3:Y:S04]  /*0c00*/  LDS R8, [UR6+0xc] ;  /* 0x00000c06ff087984 */ /* 0x000ee80008000800 */
[----:B------:R-:W4:Y:S04]  /*0c10*/  LDS R10, [UR6+0x10] ;  /* 0x00001006ff0a7984 */ /* 0x000f280008000800 */
[----:B------:R-:W5:Y:S04]  /*0c20*/  LDS R12, [UR6+0x14] ;  /* 0x00001406ff0c7984 */ /* 0x000f680008000800 */
[----:B------:R-:W5:Y:S04]  /*0c30*/  LDS R14, [UR6+0x18] ;  /* 0x00001806ff0e7984 */ /* 0x000f680008000800 */
[----:B------:R-:W5:Y:S01]  /*0c40*/  LDS R18, [UR6+0x1c] ;  /* 0x00001c06ff127984 */ /* 0x000f620008000800 */
[----:B-1----:R-:W-:-:S04]  /*0c50*/  FADD R3, R16, R3 ;  /* 0x0000000310037221 */ /* 0x002fc80000000000 */
[----:B0-----:R-:W-:-:S04]  /*0c60*/  FADD R3, R3, R4 ;  /* 0x0000000403037221 */ /* 0x001fc80000000000 */
[----:B--2---:R-:W-:-:S04]  /*0c70*/  FADD R3, R3, R6 ;  /* 0x0000000603037221 */ /* 0x004fc80000000000 */
[----:B---3--:R-:W-:-:S04]  /*0c80*/  FADD R3, R3, R8 ;  /* 0x0000000803037221 */ /* 0x008fc80000000000 */
[----:B----4-:R-:W-:-:S04]  /*0c90*/  FADD R3, R3, R10 ;  /* 0x0000000a03037221 */ /* 0x010fc80000000000 */
[----:B-----5:R-:W-:-:S04]  /*0ca0*/  FADD R3, R3, R12 ;  /* 0x0000000c03037221 */ /* 0x020fc80000000000 */
[----:B------:R-:W-:-:S04]  /*0cb0*/  FADD R3, R3, R14 ;  /* 0x0000000e03037221 */ /* 0x000fc80000000000 */
[----:B------:R-:W-:-:S07]  /*0cc0*/  FADD R16, R3, R18 ;  /* 0x0000001203107221 */ /* 0x000fce0000000000 */
.L_x_11:
[----:B------:R-:W-:Y:S05]  /*0cd0*/  @!P1 BRA `(.L_x_10) ;  /* 0x00000000005c9947 */ /* 0x000fea0003800000 */
[----:B------:R-:W-:Y:S02]  /*0ce0*/  ISETP.GE.U32.AND P0, PT, R5, 0x4, PT ;  /* 0x000000040500780c */ /* 0x000fe40003f06070 */
[----:B------:R-:W-:-:S04]  /*0cf0*/  LOP3.LUT R2, R2, 0x3, RZ, 0xc0, !PT ;  /* 0x0000000302027812 */ /* 0x000fc800078ec0ff */
[----:B------:R-:W-:-:S07]  /*0d00*/  ISETP.NE.AND P1, PT, R2, RZ, PT ;  /* 0x000000ff0200720c */ /* 0x000fce0003f25270 */
[----:B------:R-:W-:Y:S06]  /*0d10*/  @!P0 BRA `(.L_x_12) ;  /* 0x0000000000288947 */ /* 0x000fec0003800000 */
[----:B------:R-:W-:Y:S02]  /*0d20*/  ULEA UR6, UR4, UR5, 0x2 ;  /* 0x0000000504067291 */ /* 0x000fe4000f8e10ff */
[----:B------:R-:W-:-:S07]  /*0d30*/  UIADD3 UR4, UPT, UPT, UR4, 0x4, URZ ;  /* 0x0000000404047890 */ /* 0x000fce000fffe0ff */
[----:B------:R-:W1:Y:S04]  /*0d40*/  LDS R3, [UR6] ;  /* 0x00000006ff037984 */ /* 0x000e680008000800 */
[----:B------:R-:W0:Y:S04]  /*0d50*/  LDS R4, [UR6+0x4] ;  /* 0x00000406ff047984 */ /* 0x000e280008000800 */
[----:B------:R-:W2:Y:S04]  /*0d60*/  LDS R6, [UR6+0x8] ;  /* 0x00000806ff067984 */ /* 0x000ea80008000800 */
[----:B------:R-:W3:Y:S01]  /*0d70*/  LDS R8, [UR6+0xc] ;  /* 0x00000c06ff087984 */ /* 0x000ee20008000800 */
[----:B-1----:R-:W-:-:S04]  /*0d80*/  FADD R3, R16, R3 ;  /* 0x0000000310037221 */ /* 0x002fc80000000000 */
[----:B0-----:R-:W-:-:S04]  /*0d90*/  FADD R3, R3, R4 ;  /* 0x0000000403037221 */ /* 0x001fc80000000000 */
[----:B--2---:R-:W-:-:S04]  /*0da0*/  FADD R3, R3, R6 ;  /* 0x0000000603037221 */ /* 0x004fc80000000000 */
[----:B---3--:R-:W-:-:S07]  /*0db0*/  FADD R16, R3, R8 ;  /* 0x0000000803107221 */ /* 0x008fce0000000000 */
.L_x_12:
[----:B------:R-:W-:Y:S05]  /*0dc0*/  @!P1 BRA `(.L_x_10) ;  /* 0x0000000000209947 */ /* 0x000fea0003800000 */
[----:B------:R-:W-:Y:S01]  /*0dd0*/  IADD3 R2, PT, PT, -R2, RZ, RZ ;  /* 0x000000ff02027210 */ /* 0x000fe20007ffe1ff */
[----:B------:R-:W-:-:S12]  /*0de0*/  ULEA UR4, UR4, UR5, 0x2 ;  /* 0x0000000504047291 */ /* 0x000fd8000f8e10ff */
.L_x_13:
[----:B------:R-:W1:Y:S01]  /*0df0*/  LDS R3, [UR4] ;  /* 0x00000004ff037984 */ /* 0x000e620008000800 */
[----:B------:R-:W-:Y:S01]  /*0e00*/  IADD3 R2, PT, PT, R2, 0x1, RZ ;  /* 0x0000000102027810 */ /* 0x000fe20007ffe0ff */
[----:B------:R-:W-:-:S03]  /*0e10*/  UIADD3 UR4, UPT, UPT, UR4, 0x4, URZ ;  /* 0x0000000404047890 */ /* 0x000fc6000fffe0ff */
[----:B------:R-:W-:Y:S01]  /*0e20*/  ISETP.NE.AND P0, PT, R2, RZ, PT ;  /* 0x000000ff0200720c */ /* 0x000fe20003f05270 */
[----:B-1----:R-:W-:-:S12]  /*0e30*/  FADD R16, R3, R16 ;  /* 0x0000001003107221 */ /* 0x002fd80000000000 */
[----:B------:R-:W-:Y:S05]  /*0e40*/  @P0 BRA `(.L_x_13) ;  /* 0xfffffffc00e80947 */ /* 0x000fea000383ffff */
.L_x_10:
[----:B-1----:R2:W-:Y:S02]  /*0e50*/  STS [UR5], R16 ;  /* 0x00000010ff007988 */ /* 0x0025e40008000805 */
.L_x_7:
[----:B------:R-:W3:Y:S02]  /*0e60*/  LDC.64 R2, c[0x0][0x390] ;  /* 0x0000e400ff027b82 */ /* 0x000ee40000000a00 */
[----:B---3--:R-:W-:-:S05]  /*0e70*/  IMAD.WIDE.U32 R2, R0, 0x4, R2 ;  /* 0x0000000400027825 */ /* 0x008fca00078e0002 */
[----:B-1----:R-:W-:Y:S01]  /*0e80*/  STG.E desc[UR8][R2.64], R16 ;  /* 0x0000001002007986 */ /* 0x002fe2000c101908 */
[----:B------:R-:W-:Y:S05]  /*0e90*/  EXIT ;  /* 0x000000000000794d */ /* 0x000fea0003800000 */
.L_x_14:
[----:B------:R-:W-:-:S00]  /*0ea0*/  BRA `(.L_x_14) ;  /* 0xfffffffc00fc7947 */ /* 0x000fc0000383ffff */
[----:B------:R-:W-:-:S00]  /*0eb0*/  NOP ;  /* 0x0000000000007918 */ /* 0x000fc00000000000 */
        /* <DEDUP_REMOVED lines=12> */
.L_x_15:


//--------------------- .nv.shared._Z19SumaColMatrizKerneliPfS_ --------------------------
	.section	.nv.shared._Z19SumaColMatrizKerneliPfS_,"aw",@nobits
	.sectionflags	@""
	.align	4
.nv.shared._Z19SumaColMatrizKerneliPfS_:
	.zero		3072


//--------------------- .nv.shared.reserved.0     --------------------------
	.section	.nv.shared.reserved.0,"aw",@nobits
	.weak		__nv_reservedSMEM_offset_0_alias
	.size		__nv_reservedSMEM_offset_0_alias, 0, 64
	.other		__nv_reservedSMEM_offset_0_alias,@"STO_CUDA_RESERVED_SHARED STV_DEFAULT"
__nv_reservedSMEM_offset_0_alias:
	.zero		0
	.zero		64


//--------------------- .nv.constant0._Z19SumaColMatrizKerneliPfS_ --------------------------
	.section	.nv.constant0._Z19SumaColMatrizKerneliPfS_,"a",@progbits
	.sectionflags	@""
	.align	4
.nv.constant0._Z19SumaColMatrizKerneliPfS_:
	.zero		920


//--------------------- SYMBOLS --------------------------

	.type		.nv.reservedSmem.offset0,@object
	.size		.nv.reservedSmem.offset0,0x4
	.type		.nv.reservedSmem.cap,@object
	.size		.nv.reservedSmem.cap,0x4
